//
// Generated by NVIDIA NVVM Compiler
//
// Compiler Build ID: CL-36424714
// Cuda compilation tools, release 13.0, V13.0.88
// Based on NVVM 20.0.0
//

.version 9.0
.target sm_100
.address_size 64

	// .globl	_Z16thread_hierarchyv
.extern .func  (.param .b32 func_retval0) vprintf
(
	.param .b64 vprintf_param_0,
	.param .b64 vprintf_param_1
)
;
.global .align 1 .b8 $str[50] = {66, 108, 111, 99, 107, 123, 37, 100, 44, 37, 100, 125, 91, 37, 100, 44, 37, 100, 93, 32, 84, 104, 114, 101, 97, 100, 123, 37, 100, 44, 37, 100, 125, 91, 37, 100, 44, 37, 100, 93, 32, 91, 37, 100, 44, 37, 100, 93, 10};

.visible .entry _Z16thread_hierarchyv()
{
	.local .align 8 .b8 	__local_depot0[40];
	.reg .b64 	%SP;
	.reg .b64 	%SPL;
	.reg .b32 	%r<13>;
	.reg .b64 	%rd<5>;

	mov.u64 	%SPL, __local_depot0;
	cvta.local.u64 	%SP, %SPL;
	add.u64 	%rd1, %SP, 0;
	add.u64 	%rd2, %SPL, 0;
	mov.u32 	%r1, %tid.x;
	mov.u32 	%r2, %ctaid.x;
	mov.u32 	%r3, %ntid.x;
	mad.lo.s32 	%r4, %r2, %r3, %r1;
	mov.u32 	%r5, %tid.y;
	mov.u32 	%r6, %ctaid.y;
	mov.u32 	%r7, %ntid.y;
	mad.lo.s32 	%r8, %r6, %r7, %r5;
	mov.u32 	%r9, %nctaid.x;
	mov.u32 	%r10, %nctaid.y;
	st.local.v2.u32 	[%rd2], {%r9, %r10};
	st.local.v2.u32 	[%rd2+8], {%r2, %r6};
	st.local.v2.u32 	[%rd2+16], {%r3, %r7};
	st.local.v2.u32 	[%rd2+24], {%r1, %r5};
	st.local.v2.u32 	[%rd2+32], {%r4, %r8};
	mov.u64 	%rd3, $str;
	cvta.global.u64 	%rd4, %rd3;
	{ // callseq 0, 0
	.param .b64 param0;
	st.param.b64 	[param0], %rd4;
	.param .b64 param1;
	st.param.b64 	[param1], %rd1;
	.param .b32 retval0;
	call.uni (retval0), 
	vprintf, 
	(
	param0, 
	param1
	);
	ld.param.b32 	%r11, [retval0];
	} // callseq 0
	ret;

}


// ===== COMPILED SASS (sm_100) =====

	.target	sm_100

	.elftype	@"ET_EXEC"


//--------------------- .note.nv.tkinfo           --------------------------
	.section	.note.nv.tkinfo,"",@"SHT_NOTE"
	.sectionflags	@"SHF_NOTE_NV_TKINFO"
	.tkinfo
        /*0018*/ 	.word	0x00000002
        /*0030*/ 	.string	""
        /*0030*/ 	.string	"ptxas"
        /*0030*/ 	.string	"Cuda compilation tools, release 13.0, V13.0.88"
        /*0030*/ 	.string	"Build cuda_13.0.r13.0/compiler.36424714_0"
        /*0030*/ 	.string	"-arch sm_100 -m 64 "



//--------------------- .note.nv.cuinfo           --------------------------
	.section	.note.nv.cuinfo,"",@"SHT_NOTE"
	.sectionflags	@"SHF_NOTE_NV_CUINFO"
        /*0018*/ 	.short	0x0002
        /*001a*/ 	.short	0x0064
        /*001c*/ 	.short	0x0082
	.zero		2


//--------------------- .nv.info                  --------------------------
	.section	.nv.info,"",@"SHT_CUDA_INFO"
	.align	4


	//----- nvinfo : EIATTR_REGCOUNT
	.align		4
        /*0000*/ 	.byte	0x04, 0x2f
        /*0002*/ 	.short	(.L_2 - .L_1)
	.align		4
.L_1:
        /*0004*/ 	.word	index@(_Z16thread_hierarchyv)
        /*0008*/ 	.word	0x00000018


	//----- nvinfo : EIATTR_FRAME_SIZE
	.align		4
.L_2:
        /*000c*/ 	.byte	0x04, 0x11
        /*000e*/ 	.short	(.L_4 - .L_3)
	.align		4
.L_3:
        /*0010*/ 	.word	index@(_Z16thread_hierarchyv)
        /*0014*/ 	.word	0x00000028


	//----- nvinfo : EIATTR_MIN_STACK_SIZE
	.align		4
.L_4:
        /*0018*/ 	.byte	0x04, 0x12
        /*001a*/ 	.short	(.L_6 - .L_5)
	.align		4
.L_5:
        /*001c*/ 	.word	index@(_Z16thread_hierarchyv)
        /*0020*/ 	.word	0x00000028
.L_6:


//--------------------- .nv.compat                --------------------------
	.section	.nv.compat,"",@"SHT_CUDA_COMPAT_INFO"
	.align	4
        /*0000*/ 	.byte	0x02, 0x09, 0x00, 0x00, 0x02, 0x02, 0x01, 0x00, 0x02, 0x05, 0x05, 0x00, 0x03, 0x07, 0x01, 0x01
        /*0010*/ 	.byte	0x02, 0x03, 0x00, 0x00, 0x02, 0x06, 0x01, 0x00, 0x04, 0x0b, 0x08, 0x00, 0x09, 0x00, 0x00, 0x00
        /*0020*/ 	.byte	0x00, 0x00, 0x00, 0x00


//--------------------- .nv.info._Z16thread_hierarchyv --------------------------
	.section	.nv.info._Z16thread_hierarchyv,"",@"SHT_CUDA_INFO"
	.sectionflags	@""
	.align	4


	//----- nvinfo : EIATTR_CUDA_API_VERSION
	.align		4
        /*0000*/ 	.byte	0x04, 0x37
        /*0002*/ 	.short	(.L_8 - .L_7)
.L_7:
        /*0004*/ 	.word	0x00000082


	//----- nvinfo : EIATTR_SPARSE_MMA_MASK
	.align		4
.L_8:
        /*0008*/ 	.byte	0x03, 0x50
        /*000a*/ 	.short	0x0000


	//----- nvinfo : EIATTR_MAXREG_COUNT
	.align		4
        /*000c*/ 	.byte	0x03, 0x1b
        /*000e*/ 	.short	0x00ff


	//----- nvinfo : EIATTR_EXTERNS
	.align		4
        /*0010*/ 	.byte	0x04, 0x0f
        /*0012*/ 	.short	(.L_10 - .L_9)


	//   ....[0]....
	.align		4
.L_9:
        /*0014*/ 	.word	index@(vprintf)


	//----- nvinfo : EIATTR_MERCURY_ISA_VERSION
	.align		4
.L_10:
        /*0018*/ 	.byte	0x03, 0x5f
        /*001a*/ 	.short	0x0101


	//----- nvinfo : EIATTR_VRC_CTA_INIT_COUNT
	.align		4
        /*001c*/ 	.byte	0x02, 0x4a
	.zero		1
	.zero		1


	//----- nvinfo : EIATTR_SYSCALL_OFFSETS
	.align		4
        /*0020*/ 	.byte	0x04, 0x46
        /*0022*/ 	.short	(.L_12 - .L_11)


	//   ....[0]....
.L_11:
        /*0024*/ 	.word	0x000001b0


	//----- nvinfo : EIATTR_EXIT_INSTR_OFFSETS
	.align		4
.L_12:
        /*0028*/ 	.byte	0x04, 0x1c
        /*002a*/ 	.short	(.L_14 - .L_13)


	//   ....[0]....
.L_13:
        /*002c*/ 	.word	0x000001c0


	//----- nvinfo : EIATTR_SW_WAR
	.align		4
.L_14:
        /*0030*/ 	.byte	0x04, 0x36
        /*0032*/ 	.short	(.L_16 - .L_15)
.L_15:
        /*0034*/ 	.word	0x00000008
.L_16:


//--------------------- .nv.callgraph             --------------------------
	.section	.nv.callgraph,"",@"SHT_CUDA_CALLGRAPH"
	.align	4
	.sectionentsize	8
	.align		4
        /*0000*/ 	.word	0x00000000
	.align		4
        /*0004*/ 	.word	0xffffffff
	.align		4
        /*0008*/ 	.word	index@(_Z16thread_hierarchyv)
	.align		4
        /*000c*/ 	.word	index@(vprintf)
	.align		4
        /*0010*/ 	.word	0x00000000
	.align		4
        /*0014*/ 	.word	0xfffffffe
	.align		4
        /*0018*/ 	.word	0x00000000
	.align		4
        /*001c*/ 	.word	0xfffffffd
	.align		4
        /*0020*/ 	.word	0x00000000
	.align		4
        /*0024*/ 	.word	0xfffffffc


//--------------------- .nv.constant4             --------------------------
	.section	.nv.constant4,"a",@progbits
	.align	8
	.align		8
.nv.constant4:
        /*0000*/ 	.dword	vprintf
	.align		8
        /*0008*/ 	.dword	$str


//--------------------- .text._Z16thread_hierarchyv --------------------------
	.section	.text._Z16thread_hierarchyv,"ax",@progbits
	.align	128
        .global         _Z16thread_hierarchyv
        .type           _Z16thread_hierarchyv,@function
        .size           _Z16thread_hierarchyv,(.L_x_2 - _Z16thread_hierarchyv)
        .other          _Z16thread_hierarchyv,@"STO_CUDA_ENTRY STV_DEFAULT"
_Z16thread_hierarchyv:
.text._Z16thread_hierarchyv:
[----:B------:R-:W0:Y:S01]  /*0000*/  LDC R1, c[0x0][0x37c] ;  /* 0x0000df00ff017b82 */ /* 0x000e220000000800 */
[----:B------:R-:W1:Y:S01]  /*0010*/  S2R R4, SR_CTAID.X ;  /* 0x0000000000047919 */ /* 0x000e620000002500 */
[----:B------:R-:W2:Y:S06]  /*0020*/  LDCU UR5, c[0x0][0x2fc] ;  /* 0x00005f80ff0577ac */ /* 0x000eac0008000800 */
[----:B------:R-:W3:Y:S01]  /*0030*/  LDC R12, c[0x0][0x360] ;  /* 0x0000d800ff0c7b82 */ /* 0x000ee20000000800 */
[----:B0-----:R-:W-:Y:S01]  /*0040*/  VIADD R1, R1, 0xffffffd8 ;  /* 0xffffffd801017836 */ /* 0x001fe20000000000 */
[----:B------:R-:W1:Y:S01]  /*0050*/  S2R R5, SR_CTAID.Y ;  /* 0x0000000000057919 */ /* 0x000e620000002600 */
[----:B------:R-:W-:Y:S01]  /*0060*/  MOV R0, 0x0 ;  /* 0x0000000000007802 */ /* 0x000fe20000000f00 */
[----:B------:R-:W0:Y:S01]  /*0070*/  LDCU UR4, c[0x0][0x2f8] ;  /* 0x00005f00ff0477ac */ /* 0x000e220008000800 */
[----:B------:R-:W4:Y:S03]  /*0080*/  S2R R10, SR_TID.X ;  /* 0x00000000000a7919 */ /* 0x000f260000002100 */
[----:B------:R-:W3:Y:S01]  /*0090*/  LDC R13, c[0x0][0x364] ;  /* 0x0000d900ff0d7b82 */ /* 0x000ee20000000800 */
[----:B------:R-:W5:Y:S01]  /*00a0*/  LDCU.64 UR6, c[0x4][0x8] ;  /* 0x01000100ff0677ac */ /* 0x000f620008000a00 */
[----:B------:R-:W5:Y:S06]  /*00b0*/  S2R R11, SR_TID.Y ;  /* 0x00000000000b7919 */ /* 0x000f6c0000002200 */
[----:B------:R-:W5:Y:S01]  /*00c0*/  LDC R14, c[0x0][0x370] ;  /* 0x0000dc00ff0e7b82 */ /* 0x000f620000000800 */
[----:B0-----:R-:W-:-:S07]  /*00d0*/  IADD3 R6, P0, PT, R1, UR4, RZ ;  /* 0x0000000401067c10 */ /* 0x001fce000ff1e0ff */
[----:B------:R-:W0:Y:S01]  /*00e0*/  LDC R15, c[0x0][0x374] ;  /* 0x0000dd00ff0f7b82 */ /* 0x000e220000000800 */
[----:B--2---:R-:W-:Y:S01]  /*00f0*/  IADD3.X R7, PT, PT, RZ, UR5, RZ, P0, !PT ;  /* 0x00000005ff077c10 */ /* 0x004fe200087fe4ff */
[----:B---3--:R-:W-:Y:S06]  /*0100*/  STL.64 [R1+0x10], R12 ;  /* 0x0000100c01007387 */ /* 0x008fec0000100a00 */
[----:B------:R2:W3:Y:S01]  /*0110*/  LDC.64 R8, c[0x4][R0] ;  /* 0x0100000000087b82 */ /* 0x0004e20000000a00 */
[----:B-1----:R1:W-:Y:S01]  /*0120*/  STL.64 [R1+0x8], R4 ;  /* 0x0000080401007387 */ /* 0x0023e20000100a00 */
[----:B----4-:R-:W-:-:S02]  /*0130*/  IMAD R2, R4, R12, R10 ;  /* 0x0000000c04027224 */ /* 0x010fc400078e020a */
[----:B-----5:R-:W-:Y:S01]  /*0140*/  IMAD R3, R5, R13, R11 ;  /* 0x0000000d05037224 */ /* 0x020fe200078e020b */
[----:B------:R2:W-:Y:S04]  /*0150*/  STL.64 [R1+0x18], R10 ;  /* 0x0000180a01007387 */ /* 0x0005e80000100a00 */
[----:B------:R2:W-:Y:S01]  /*0160*/  STL.64 [R1+0x20], R2 ;  /* 0x0000200201007387 */ /* 0x0005e20000100a00 */
[----:B-1----:R-:W-:Y:S01]  /*0170*/  IMAD.U32 R4, RZ, RZ, UR6 ;  /* 0x00000006ff047e24 */ /* 0x002fe2000f8e00ff */
[----:B------:R-:W-:Y:S02]  /*0180*/  MOV R5, UR7 ;  /* 0x0000000700057c02 */ /* 0x000fe40008000f00 */
[----:B0-----:R2:W-:Y:S05]  /*0190*/  STL.64 [R1], R14 ;  /* 0x0000000e01007387 */ /* 0x0015ea0000100a00 */
[----:B------:R-:W-:-:S07]  /*01a0*/  LEPC R20, `(.L_x_0) ;  /* 0x000000001014794e */ /* 0x000fce0000000000 */
[----:B--23--:R-:W-:Y:S05]  /*01b0*/  CALL.ABS.NOINC R8 ;  /* 0x0000000008007343 */ /* 0x00cfea0003c00000 */
.L_x_0:
[----:B------:R-:W-:Y:S05]  /*01c0*/  EXIT ;  /* 0x000000000000794d */ /* 0x000fea0003800000 */
.L_x_1:
[----:B------:R-:W-:-:S00]  /*01d0*/  BRA `(.L_x_1) ;  /* 0xfffffffc00fc7947 */ /* 0x000fc0000383ffff */
[----:B------:R-:W-:-:S00]  /*01e0*/  NOP ;  /* 0x0000000000007918 */ /* 0x000fc00000000000 */
        /* <DEDUP_REMOVED lines=9> */
.L_x_2:


//--------------------- .nv.global.init           --------------------------
	.section	.nv.global.init,"aw",@progbits
.nv.global.init:
	.type		$str,@object
	.size		$str,(.L_0 - $str)
$str:
        /*0000*/ 	.byte	0x42, 0x6c, 0x6f, 0x63, 0x6b, 0x7b, 0x25, 0x64, 0x2c, 0x25, 0x64, 0x7d, 0x5b, 0x25, 0x64, 0x2c
        /*0010*/ 	.byte	0x25, 0x64, 0x5d, 0x20, 0x54, 0x68, 0x72, 0x65, 0x61, 0x64, 0x7b, 0x25, 0x64, 0x2c, 0x25, 0x64
        /*0020*/ 	.byte	0x7d, 0x5b, 0x25, 0x64, 0x2c, 0x25, 0x64, 0x5d, 0x20, 0x5b, 0x25, 0x64, 0x2c, 0x25, 0x64, 0x5d
        /*0030*/ 	.byte	0x0a, 0x00
.L_0:


//--------------------- .nv.shared.reserved.0     --------------------------
	.section	.nv.shared.reserved.0,"aw",@nobits
	.weak		__nv_reservedSMEM_offset_0_alias
	.size		__nv_reservedSMEM_offset_0_alias, 0, 64
	.other		__nv_reservedSMEM_offset_0_alias,@"STO_CUDA_RESERVED_SHARED STV_DEFAULT"
__nv_reservedSMEM_offset_0_alias:
	.zero		0
	.zero		64


//--------------------- .nv.constant0._Z16thread_hierarchyv --------------------------
	.section	.nv.constant0._Z16thread_hierarchyv,"a",@progbits
	.sectionflags	@""
	.align	4
.nv.constant0._Z16thread_hierarchyv:
	.zero		896


//--------------------- SYMBOLS --------------------------

	.type		.nv.reservedSmem.offset0,@object
	.size		.nv.reservedSmem.offset0,0x4
	.type		vprintf,@function
